//
// Generated by NVIDIA NVVM Compiler
//
// Compiler Build ID: CL-36424714
// Cuda compilation tools, release 13.0, V13.0.88
// Based on NVVM 20.0.0
//

.version 9.0
.target sm_100
.address_size 64

	// .globl	my_kernel_kernel1
// _ZZ17my_kernel_kernel0E18PaddedInput_shared has been demoted
// _ZZ17my_kernel_kernel0E18placeholder_shared has been demoted

.visible .entry my_kernel_kernel1(
	.param .u64 .ptr .align 1 my_kernel_kernel1_param_0,
	.param .u64 .ptr .align 1 my_kernel_kernel1_param_1,
	.param .u64 .ptr .align 1 my_kernel_kernel1_param_2
)
{
	.reg .b32 	%r<8>;
	.reg .b32 	%f<9>;
	.reg .b64 	%rd<12>;

	ld.param.u64 	%rd1, [my_kernel_kernel1_param_0];
	ld.param.u64 	%rd2, [my_kernel_kernel1_param_1];
	ld.param.u64 	%rd3, [my_kernel_kernel1_param_2];
	cvta.to.global.u64 	%rd4, %rd1;
	cvta.to.global.u64 	%rd5, %rd3;
	cvta.to.global.u64 	%rd6, %rd2;
	mov.u32 	%r1, %ctaid.x;
	mov.u32 	%r2, %tid.x;
	mad.lo.s32 	%r3, %r1, 28, %r2;
	mul.wide.u32 	%rd7, %r3, 4;
	add.s64 	%rd8, %rd6, %rd7;
	ld.global.nc.f32 	%f1, [%rd8];
	shr.u32 	%r4, %r3, 5;
	mul.hi.u32 	%r5, %r4, 204522253;
	mul.lo.s32 	%r6, %r5, 672;
	sub.s32 	%r7, %r3, %r6;
	mul.wide.u32 	%rd9, %r7, 4;
	add.s64 	%rd10, %rd5, %rd9;
	ld.global.nc.f32 	%f2, [%rd10];
	add.f32 	%f3, %f1, %f2;
	add.f32 	%f4, %f3, 0f40400000;
	min.f32 	%f5, %f4, 0f40C00000;
	max.f32 	%f6, %f5, 0f00000000;
	mul.f32 	%f7, %f6, 0f3E2AAAAD;
	mul.f32 	%f8, %f3, %f7;
	add.s64 	%rd11, %rd4, %rd7;
	st.global.f32 	[%rd11], %f8;
	ret;

}
	// .globl	my_kernel_kernel0
.visible .entry my_kernel_kernel0(
	.param .u64 .ptr .align 1 my_kernel_kernel0_param_0,
	.param .u64 .ptr .align 1 my_kernel_kernel0_param_1,
	.param .u64 .ptr .align 1 my_kernel_kernel0_param_2
)
{
	.reg .pred 	%p<12>;
	.reg .b16 	%rs<80>;
	.reg .b32 	%r<127>;
	.reg .b32 	%f<109>;
	.reg .b64 	%rd<19>;
	// demoted variable
	.shared .align 4 .b8 _ZZ17my_kernel_kernel0E18PaddedInput_shared[7040];
	// demoted variable
	.shared .align 4 .b8 _ZZ17my_kernel_kernel0E18placeholder_shared[3200];
	ld.param.u64 	%rd4, [my_kernel_kernel0_param_0];
	ld.param.u64 	%rd2, [my_kernel_kernel0_param_1];
	ld.param.u64 	%rd3, [my_kernel_kernel0_param_2];
	cvta.to.global.u64 	%rd1, %rd4;
	mov.u32 	%r1, %ctaid.x;
	mul.hi.u32 	%r24, %r1, 818089009;
	shr.u32 	%r25, %r24, 3;
	shl.b32 	%r26, %r25, 1;
	add.s32 	%r2, %r26, -2;
	mul.lo.s32 	%r27, %r25, 42;
	sub.s32 	%r28, %r1, %r27;
	setp.gt.u32 	%p1, %r28, 20;
	selp.b32 	%r3, 6, -2, %p1;
	selp.b32 	%r29, 5376, 0, %p1;
	shr.u32 	%r30, %r24, 2;
	mul.lo.s32 	%r31, %r30, 21;
	sub.s32 	%r32, %r1, %r31;
	shl.b32 	%r4, %r32, 5;
	mov.u32 	%r5, %tid.x;
	mad.lo.s32 	%r33, %r25, 20160, %r5;
	add.s32 	%r34, %r33, %r4;
	add.s32 	%r35, %r34, %r29;
	add.s32 	%r6, %r35, -21504;
	shl.b32 	%r36, %r5, 2;
	mov.u32 	%r37, _ZZ17my_kernel_kernel0E18PaddedInput_shared;
	add.s32 	%r38, %r36, %r37;
	add.s32 	%r122, %r38, 256;
	mov.b32 	%r124, 256;
	mov.b32 	%r123, -52;
	prmt.b32 	%r47, %r48, %r49, 0x3340U;
	prmt.b32 	%r63, %r64, %r65, 0x3340U;
	prmt.b32 	%r79, %r80, %r81, 0x3340U;
	prmt.b32 	%r95, %r96, %r97, 0x3340U;
$L__BB1_1:
	add.s32 	%r11, %r123, 55;
	cvt.u16.u32 	%rs13, %r123;
	add.s16 	%rs1, %rs13, 52;
	and.b16  	%rs14, %rs1, 255;
	mul.lo.s16 	%rs15, %rs14, 117;
	shr.u16 	%rs16, %rs15, 8;
	sub.s16 	%rs17, %rs1, %rs16;
	and.b16  	%rs18, %rs17, 254;
	shr.u16 	%rs19, %rs18, 1;
	add.s16 	%rs20, %rs19, %rs16;
	shr.u16 	%rs2, %rs20, 3;
	cvt.u32.u16 	%r39, %rs2;
	add.s32 	%r40, %r2, %r39;
	setp.gt.u32 	%p2, %r40, 14;
	mov.f32 	%f101, 0f00000000;
	@%p2 bra 	$L__BB1_4;
	mul.lo.s16 	%rs29, %rs2, 11;
	sub.s16 	%rs3, %rs1, %rs29;
	cvt.u32.u16 	%r41, %rs3;
	and.b32  	%r42, %r41, 255;
	add.s32 	%r43, %r3, %r42;
	setp.gt.u32 	%p3, %r43, 14;
	@%p3 bra 	$L__BB1_4;
	prmt.b32 	%r46, %r39, %r41, 0x3340U;
	prmt.b32 	%r50, %r46, %r47, 0x5410U;
	mov.b32 	%r51, 0;
	mov.b32 	%r52, 44050272;
	dp2a.lo.u32.u32 	%r53, %r52, %r50, %r51;
	add.s32 	%r54, %r6, %r53;
	mul.wide.s32 	%rd5, %r54, 4;
	add.s64 	%rd6, %rd1, %rd5;
	ld.global.nc.f32 	%f101, [%rd6];
$L__BB1_4:
	st.shared.f32 	[%r122+-256], %f101;
	add.s16 	%rs4, %rs1, 1;
	and.b16  	%rs30, %rs4, 255;
	mul.lo.s16 	%rs31, %rs30, 117;
	shr.u16 	%rs32, %rs31, 8;
	sub.s16 	%rs33, %rs4, %rs32;
	and.b16  	%rs34, %rs33, 254;
	shr.u16 	%rs35, %rs34, 1;
	add.s16 	%rs36, %rs35, %rs32;
	shr.u16 	%rs5, %rs36, 3;
	cvt.u32.u16 	%r55, %rs5;
	add.s32 	%r56, %r2, %r55;
	setp.gt.u32 	%p4, %r56, 14;
	mov.f32 	%f102, 0f00000000;
	@%p4 bra 	$L__BB1_7;
	mul.lo.s16 	%rs45, %rs5, 11;
	sub.s16 	%rs6, %rs4, %rs45;
	cvt.u32.u16 	%r57, %rs6;
	and.b32  	%r58, %r57, 255;
	add.s32 	%r59, %r3, %r58;
	setp.gt.u32 	%p5, %r59, 14;
	@%p5 bra 	$L__BB1_7;
	prmt.b32 	%r62, %r55, %r57, 0x3340U;
	prmt.b32 	%r66, %r62, %r63, 0x5410U;
	mov.b32 	%r67, 0;
	mov.b32 	%r68, 44050272;
	dp2a.lo.u32.u32 	%r69, %r68, %r66, %r67;
	add.s32 	%r70, %r6, %r69;
	mul.wide.s32 	%rd7, %r70, 4;
	add.s64 	%rd8, %rd1, %rd7;
	ld.global.nc.f32 	%f102, [%rd8];
$L__BB1_7:
	st.shared.f32 	[%r122+-128], %f102;
	add.s16 	%rs7, %rs1, 2;
	and.b16  	%rs46, %rs7, 255;
	mul.lo.s16 	%rs47, %rs46, 117;
	shr.u16 	%rs48, %rs47, 8;
	sub.s16 	%rs49, %rs7, %rs48;
	and.b16  	%rs50, %rs49, 254;
	shr.u16 	%rs51, %rs50, 1;
	add.s16 	%rs52, %rs51, %rs48;
	shr.u16 	%rs8, %rs52, 3;
	cvt.u32.u16 	%r71, %rs8;
	add.s32 	%r72, %r2, %r71;
	setp.gt.u32 	%p6, %r72, 14;
	mov.f32 	%f103, 0f00000000;
	@%p6 bra 	$L__BB1_10;
	mul.lo.s16 	%rs61, %rs8, 11;
	sub.s16 	%rs9, %rs7, %rs61;
	cvt.u32.u16 	%r73, %rs9;
	and.b32  	%r74, %r73, 255;
	add.s32 	%r75, %r3, %r74;
	setp.gt.u32 	%p7, %r75, 14;
	@%p7 bra 	$L__BB1_10;
	prmt.b32 	%r78, %r71, %r73, 0x3340U;
	prmt.b32 	%r82, %r78, %r79, 0x5410U;
	mov.b32 	%r83, 0;
	mov.b32 	%r84, 44050272;
	dp2a.lo.u32.u32 	%r85, %r84, %r82, %r83;
	add.s32 	%r86, %r6, %r85;
	mul.wide.s32 	%rd9, %r86, 4;
	add.s64 	%rd10, %rd1, %rd9;
	ld.global.nc.f32 	%f103, [%rd10];
$L__BB1_10:
	st.shared.f32 	[%r122], %f103;
	setp.eq.s32 	%p8, %r124, 6912;
	mov.f32 	%f104, 0f00000000;
	@%p8 bra 	$L__BB1_15;
	cvt.u16.u32 	%rs10, %r11;
	mul.lo.s16 	%rs62, %rs10, 117;
	shr.u16 	%rs63, %rs62, 8;
	sub.s16 	%rs64, %rs10, %rs63;
	and.b16  	%rs65, %rs64, 254;
	shr.u16 	%rs66, %rs65, 1;
	add.s16 	%rs67, %rs66, %rs63;
	and.b16  	%rs68, %rs67, 248;
	shr.u16 	%rs11, %rs68, 3;
	cvt.u32.u16 	%r87, %rs11;
	add.s32 	%r88, %r2, %r87;
	setp.gt.u32 	%p9, %r88, 14;
	@%p9 bra 	$L__BB1_14;
	and.b16  	%rs69, %rs10, 255;
	mul.lo.s16 	%rs70, %rs69, 117;
	shr.u16 	%rs71, %rs70, 8;
	sub.s16 	%rs72, %rs10, %rs71;
	and.b16  	%rs73, %rs72, 254;
	shr.u16 	%rs74, %rs73, 1;
	add.s16 	%rs75, %rs74, %rs71;
	shr.u16 	%rs76, %rs75, 3;
	mul.lo.s16 	%rs77, %rs76, 11;
	sub.s16 	%rs12, %rs10, %rs77;
	cvt.u32.u16 	%r89, %rs12;
	and.b32  	%r90, %r89, 255;
	add.s32 	%r91, %r3, %r90;
	setp.gt.u32 	%p10, %r91, 14;
	@%p10 bra 	$L__BB1_14;
	prmt.b32 	%r94, %r87, %r89, 0x3340U;
	prmt.b32 	%r98, %r94, %r95, 0x5410U;
	mov.b32 	%r99, 0;
	mov.b32 	%r100, 44050272;
	dp2a.lo.u32.u32 	%r101, %r100, %r98, %r99;
	add.s32 	%r102, %r6, %r101;
	mul.wide.s32 	%rd11, %r102, 4;
	add.s64 	%rd12, %rd1, %rd11;
	ld.global.nc.f32 	%f104, [%rd12];
$L__BB1_14:
	st.shared.f32 	[%r122+128], %f104;
	add.s32 	%r124, %r124, 512;
	add.s32 	%r123, %r123, 4;
	add.s32 	%r122, %r122, 512;
	bra.uni 	$L__BB1_1;
$L__BB1_15:
	add.s32 	%r104, %r4, %r5;
	cvta.to.global.u64 	%rd13, %rd2;
	mul.wide.u32 	%rd14, %r104, 4;
	add.s64 	%rd15, %rd13, %rd14;
	ld.global.nc.f32 	%f26, [%rd15];
	mov.u32 	%r106, _ZZ17my_kernel_kernel0E18placeholder_shared;
	add.s32 	%r107, %r106, %r36;
	st.shared.f32 	[%r107], %f26;
	ld.global.nc.f32 	%f27, [%rd15+2688];
	st.shared.f32 	[%r107+128], %f27;
	ld.global.nc.f32 	%f28, [%rd15+5376];
	st.shared.f32 	[%r107+256], %f28;
	ld.global.nc.f32 	%f29, [%rd15+8064];
	st.shared.f32 	[%r107+384], %f29;
	ld.global.nc.f32 	%f30, [%rd15+10752];
	st.shared.f32 	[%r107+512], %f30;
	ld.global.nc.f32 	%f31, [%rd15+13440];
	st.shared.f32 	[%r107+640], %f31;
	ld.global.nc.f32 	%f32, [%rd15+16128];
	st.shared.f32 	[%r107+768], %f32;
	ld.global.nc.f32 	%f33, [%rd15+18816];
	st.shared.f32 	[%r107+896], %f33;
	ld.global.nc.f32 	%f34, [%rd15+21504];
	st.shared.f32 	[%r107+1024], %f34;
	ld.global.nc.f32 	%f35, [%rd15+24192];
	st.shared.f32 	[%r107+1152], %f35;
	ld.global.nc.f32 	%f36, [%rd15+26880];
	st.shared.f32 	[%r107+1280], %f36;
	ld.global.nc.f32 	%f37, [%rd15+29568];
	st.shared.f32 	[%r107+1408], %f37;
	ld.global.nc.f32 	%f38, [%rd15+32256];
	st.shared.f32 	[%r107+1536], %f38;
	ld.global.nc.f32 	%f39, [%rd15+34944];
	st.shared.f32 	[%r107+1664], %f39;
	ld.global.nc.f32 	%f40, [%rd15+37632];
	st.shared.f32 	[%r107+1792], %f40;
	ld.global.nc.f32 	%f41, [%rd15+40320];
	st.shared.f32 	[%r107+1920], %f41;
	ld.global.nc.f32 	%f42, [%rd15+43008];
	st.shared.f32 	[%r107+2048], %f42;
	ld.global.nc.f32 	%f43, [%rd15+45696];
	st.shared.f32 	[%r107+2176], %f43;
	ld.global.nc.f32 	%f44, [%rd15+48384];
	st.shared.f32 	[%r107+2304], %f44;
	ld.global.nc.f32 	%f45, [%rd15+51072];
	st.shared.f32 	[%r107+2432], %f45;
	ld.global.nc.f32 	%f46, [%rd15+53760];
	st.shared.f32 	[%r107+2560], %f46;
	ld.global.nc.f32 	%f47, [%rd15+56448];
	st.shared.f32 	[%r107+2688], %f47;
	ld.global.nc.f32 	%f48, [%rd15+59136];
	st.shared.f32 	[%r107+2816], %f48;
	ld.global.nc.f32 	%f49, [%rd15+61824];
	st.shared.f32 	[%r107+2944], %f49;
	ld.global.nc.f32 	%f50, [%rd15+64512];
	st.shared.f32 	[%r107+3072], %f50;
	bar.sync 	0;
	cvt.u16.u32 	%rs78, %r5;
	and.b16  	%rs79, %rs78, 15;
	mul.wide.u16 	%r108, %rs79, 8;
	add.s32 	%r109, %r108, %r106;
	add.s32 	%r125, %r109, 1284;
	shr.u32 	%r16, %r5, 4;
	shl.b32 	%r110, %r16, 9;
	or.b32  	%r111, %r110, %r108;
	add.s32 	%r17, %r37, %r111;
	mov.f32 	%f105, 0f00000000;
	mov.b32 	%r126, 3072;
	mov.f32 	%f106, %f105;
	mov.f32 	%f107, %f105;
	mov.f32 	%f108, %f105;
$L__BB1_16:
	add.s32 	%r113, %r17, %r126;
	ld.shared.f32 	%f51, [%r113+-3072];
	ld.shared.f32 	%f52, [%r125+-1284];
	fma.rn.f32 	%f53, %f51, %f52, %f108;
	ld.shared.f32 	%f54, [%r113+-3068];
	ld.shared.f32 	%f55, [%r125+-1280];
	fma.rn.f32 	%f56, %f54, %f55, %f107;
	ld.shared.f32 	%f57, [%r113+-2816];
	fma.rn.f32 	%f58, %f57, %f52, %f106;
	ld.shared.f32 	%f59, [%r113+-2812];
	fma.rn.f32 	%f60, %f59, %f55, %f105;
	ld.shared.f32 	%f61, [%r113+-1664];
	ld.shared.f32 	%f62, [%r125+-644];
	fma.rn.f32 	%f63, %f61, %f62, %f53;
	ld.shared.f32 	%f64, [%r113+-1660];
	ld.shared.f32 	%f65, [%r125+-640];
	fma.rn.f32 	%f66, %f64, %f65, %f56;
	ld.shared.f32 	%f67, [%r113+-1408];
	fma.rn.f32 	%f68, %f67, %f62, %f58;
	ld.shared.f32 	%f69, [%r113+-1404];
	fma.rn.f32 	%f70, %f69, %f65, %f60;
	ld.shared.f32 	%f71, [%r113+-256];
	ld.shared.f32 	%f72, [%r125+-4];
	fma.rn.f32 	%f73, %f71, %f72, %f63;
	ld.shared.f32 	%f74, [%r113+-252];
	ld.shared.f32 	%f75, [%r125];
	fma.rn.f32 	%f76, %f74, %f75, %f66;
	ld.shared.f32 	%f77, [%r113];
	fma.rn.f32 	%f78, %f77, %f72, %f68;
	ld.shared.f32 	%f79, [%r113+4];
	fma.rn.f32 	%f80, %f79, %f75, %f70;
	ld.shared.f32 	%f81, [%r113+1152];
	ld.shared.f32 	%f82, [%r125+636];
	fma.rn.f32 	%f83, %f81, %f82, %f73;
	ld.shared.f32 	%f84, [%r113+1156];
	ld.shared.f32 	%f85, [%r125+640];
	fma.rn.f32 	%f86, %f84, %f85, %f76;
	ld.shared.f32 	%f87, [%r113+1408];
	fma.rn.f32 	%f88, %f87, %f82, %f78;
	ld.shared.f32 	%f89, [%r113+1412];
	fma.rn.f32 	%f90, %f89, %f85, %f80;
	ld.shared.f32 	%f91, [%r113+2560];
	ld.shared.f32 	%f92, [%r125+1276];
	fma.rn.f32 	%f108, %f91, %f92, %f83;
	ld.shared.f32 	%f93, [%r113+2564];
	ld.shared.f32 	%f94, [%r125+1280];
	fma.rn.f32 	%f107, %f93, %f94, %f86;
	ld.shared.f32 	%f95, [%r113+2816];
	fma.rn.f32 	%f106, %f95, %f92, %f88;
	ld.shared.f32 	%f96, [%r113+2820];
	fma.rn.f32 	%f105, %f96, %f94, %f90;
	add.s32 	%r126, %r126, 128;
	add.s32 	%r125, %r125, 128;
	setp.ne.s32 	%p11, %r126, 3712;
	@%p11 bra 	$L__BB1_16;
	cvta.to.global.u64 	%rd16, %rd3;
	mul.lo.s32 	%r116, %r16, 1344;
	mad.lo.s32 	%r117, %r30, 2688, %r116;
	shl.b32 	%r118, %r5, 1;
	and.b32  	%r119, %r118, 30;
	add.s32 	%r120, %r117, %r4;
	add.s32 	%r121, %r120, %r119;
	mul.wide.u32 	%rd17, %r121, 4;
	add.s64 	%rd18, %rd16, %rd17;
	st.global.f32 	[%rd18], %f108;
	st.global.f32 	[%rd18+4], %f107;
	st.global.f32 	[%rd18+2688], %f106;
	st.global.f32 	[%rd18+2692], %f105;
	ret;

}


// ===== COMPILED SASS (sm_100) =====

	.target	sm_100

	.elftype	@"ET_EXEC"


//--------------------- .note.nv.tkinfo           --------------------------
	.section	.note.nv.tkinfo,"",@"SHT_NOTE"
	.sectionflags	@"SHF_NOTE_NV_TKINFO"
	.tkinfo
        /*0018*/ 	.word	0x00000002
        /*0030*/ 	.string	""
        /*0030*/ 	.string	"ptxas"
        /*0030*/ 	.string	"Cuda compilation tools, release 13.0, V13.0.88"
        /*0030*/ 	.string	"Build cuda_13.0.r13.0/compiler.36424714_0"
        /*0030*/ 	.string	"-arch sm_100 -m 64 "



//--------------------- .note.nv.cuinfo           --------------------------
	.section	.note.nv.cuinfo,"",@"SHT_NOTE"
	.sectionflags	@"SHF_NOTE_NV_CUINFO"
        /*0018*/ 	.short	0x0002
        /*001a*/ 	.short	0x0064
        /*001c*/ 	.short	0x0082
	.zero		2


//--------------------- .nv.info                  --------------------------
	.section	.nv.info,"",@"SHT_CUDA_INFO"
	.align	4


	//----- nvinfo : EIATTR_REGCOUNT
	.align		4
        /*0000*/ 	.byte	0x04, 0x2f
        /*0002*/ 	.short	(.L_1 - .L_0)
	.align		4
.L_0:
        /*0004*/ 	.word	index@(my_kernel_kernel1)
        /*0008*/ 	.word	0x0000000e


	//----- nvinfo : EIATTR_FRAME_SIZE
	.align		4
.L_1:
        /*000c*/ 	.byte	0x04, 0x11
        /*000e*/ 	.short	(.L_3 - .L_2)
	.align		4
.L_2:
        /*0010*/ 	.word	index@(my_kernel_kernel1)
        /*0014*/ 	.word	0x00000000


	//----- nvinfo : EIATTR_REGCOUNT
	.align		4
.L_3:
        /*0018*/ 	.byte	0x04, 0x2f
        /*001a*/ 	.short	(.L_5 - .L_4)
	.align		4
.L_4:
        /*001c*/ 	.word	index@(my_kernel_kernel0)
        /*0020*/ 	.word	0x00000020


	//----- nvinfo : EIATTR_FRAME_SIZE
	.align		4
.L_5:
        /*0024*/ 	.byte	0x04, 0x11
        /*0026*/ 	.short	(.L_7 - .L_6)
	.align		4
.L_6:
        /*0028*/ 	.word	index@(my_kernel_kernel0)
        /*002c*/ 	.word	0x00000000


	//----- nvinfo : EIATTR_MIN_STACK_SIZE
	.align		4
.L_7:
        /*0030*/ 	.byte	0x04, 0x12
        /*0032*/ 	.short	(.L_9 - .L_8)
	.align		4
.L_8:
        /*0034*/ 	.word	index@(my_kernel_kernel0)
        /*0038*/ 	.word	0x00000000


	//----- nvinfo : EIATTR_MIN_STACK_SIZE
	.align		4
.L_9:
        /*003c*/ 	.byte	0x04, 0x12
        /*003e*/ 	.short	(.L_11 - .L_10)
	.align		4
.L_10:
        /*0040*/ 	.word	index@(my_kernel_kernel1)
        /*0044*/ 	.word	0x00000000
.L_11:


//--------------------- .nv.compat                --------------------------
	.section	.nv.compat,"",@"SHT_CUDA_COMPAT_INFO"
	.align	4
        /*0000*/ 	.byte	0x02, 0x09, 0x00, 0x00, 0x02, 0x02, 0x01, 0x00, 0x02, 0x05, 0x05, 0x00, 0x03, 0x07, 0x01, 0x01
        /*0010*/ 	.byte	0x02, 0x03, 0x00, 0x00, 0x02, 0x06, 0x01, 0x00, 0x04, 0x0b, 0x08, 0x00, 0x09, 0x00, 0x00, 0x00
        /*0020*/ 	.byte	0x00, 0x00, 0x00, 0x00


//--------------------- .nv.info.my_kernel_kernel0 --------------------------
	.section	.nv.info.my_kernel_kernel0,"",@"SHT_CUDA_INFO"
	.sectionflags	@""
	.align	4


	//----- nvinfo : EIATTR_CUDA_API_VERSION
	.align		4
        /*0000*/ 	.byte	0x04, 0x37
        /*0002*/ 	.short	(.L_13 - .L_12)
.L_12:
        /*0004*/ 	.word	0x00000082


	//----- nvinfo : EIATTR_KPARAM_INFO
	.align		4
.L_13:
        /*0008*/ 	.byte	0x04, 0x17
        /*000a*/ 	.short	(.L_15 - .L_14)
.L_14:
        /*000c*/ 	.word	0x00000000
        /*0010*/ 	.short	0x0002
        /*0012*/ 	.short	0x0010
        /*0014*/ 	.byte	0x00, 0xf5, 0x21, 0x00


	//----- nvinfo : EIATTR_KPARAM_INFO
	.align		4
.L_15:
        /*0018*/ 	.byte	0x04, 0x17
        /*001a*/ 	.short	(.L_17 - .L_16)
.L_16:
        /*001c*/ 	.word	0x00000000
        /*0020*/ 	.short	0x0001
        /*0022*/ 	.short	0x0008
        /*0024*/ 	.byte	0x00, 0xf5, 0x21, 0x00


	//----- nvinfo : EIATTR_KPARAM_INFO
	.align		4
.L_17:
        /*0028*/ 	.byte	0x04, 0x17
        /*002a*/ 	.short	(.L_19 - .L_18)
.L_18:
        /*002c*/ 	.word	0x00000000
        /*0030*/ 	.short	0x0000
        /*0032*/ 	.short	0x0000
        /*0034*/ 	.byte	0x00, 0xf5, 0x21, 0x00


	//----- nvinfo : EIATTR_SPARSE_MMA_MASK
	.align		4
.L_19:
        /*0038*/ 	.byte	0x03, 0x50
        /*003a*/ 	.short	0x0000


	//----- nvinfo : EIATTR_MAXREG_COUNT
	.align		4
        /*003c*/ 	.byte	0x03, 0x1b
        /*003e*/ 	.short	0x00ff


	//----- nvinfo : EIATTR_NUM_BARRIERS
	.align		4
        /*0040*/ 	.byte	0x02, 0x4c
        /*0042*/ 	.byte	0x01
	.zero		1


	//----- nvinfo : EIATTR_MERCURY_ISA_VERSION
	.align		4
        /*0044*/ 	.byte	0x03, 0x5f
        /*0046*/ 	.short	0x0101


	//----- nvinfo : EIATTR_VRC_CTA_INIT_COUNT
	.align		4
        /*0048*/ 	.byte	0x02, 0x4a
	.zero		1
	.zero		1


	//----- nvinfo : EIATTR_EXIT_INSTR_OFFSETS
	.align		4
        /*004c*/ 	.byte	0x04, 0x1c
        /*004e*/ 	.short	(.L_21 - .L_20)


	//   ....[0]....
.L_20:
        /*0050*/ 	.word	0x000012b0


	//----- nvinfo : EIATTR_CBANK_PARAM_SIZE
	.align		4
.L_21:
        /*0054*/ 	.byte	0x03, 0x19
        /*0056*/ 	.short	0x0018


	//----- nvinfo : EIATTR_PARAM_CBANK
	.align		4
        /*0058*/ 	.byte	0x04, 0x0a
        /*005a*/ 	.short	(.L_23 - .L_22)
	.align		4
.L_22:
        /*005c*/ 	.word	index@(.nv.constant0.my_kernel_kernel0)
        /*0060*/ 	.short	0x0380
        /*0062*/ 	.short	0x0018


	//----- nvinfo : EIATTR_SW_WAR
	.align		4
.L_23:
        /*0064*/ 	.byte	0x04, 0x36
        /*0066*/ 	.short	(.L_25 - .L_24)
.L_24:
        /*0068*/ 	.word	0x00000008
.L_25:


//--------------------- .nv.info.my_kernel_kernel1 --------------------------
	.section	.nv.info.my_kernel_kernel1,"",@"SHT_CUDA_INFO"
	.sectionflags	@""
	.align	4


	//----- nvinfo : EIATTR_CUDA_API_VERSION
	.align		4
        /*0000*/ 	.byte	0x04, 0x37
        /*0002*/ 	.short	(.L_27 - .L_26)
.L_26:
        /*0004*/ 	.word	0x00000082


	//----- nvinfo : EIATTR_KPARAM_INFO
	.align		4
.L_27:
        /*0008*/ 	.byte	0x04, 0x17
        /*000a*/ 	.short	(.L_29 - .L_28)
.L_28:
        /*000c*/ 	.word	0x00000000
        /*0010*/ 	.short	0x0002
        /*0012*/ 	.short	0x0010
        /*0014*/ 	.byte	0x00, 0xf5, 0x21, 0x00


	//----- nvinfo : EIATTR_KPARAM_INFO
	.align		4
.L_29:
        /*0018*/ 	.byte	0x04, 0x17
        /*001a*/ 	.short	(.L_31 - .L_30)
.L_30:
        /*001c*/ 	.word	0x00000000
        /*0020*/ 	.short	0x0001
        /*0022*/ 	.short	0x0008
        /*0024*/ 	.byte	0x00, 0xf5, 0x21, 0x00


	//----- nvinfo : EIATTR_KPARAM_INFO
	.align		4
.L_31:
        /*0028*/ 	.byte	0x04, 0x17
        /*002a*/ 	.short	(.L_33 - .L_32)
.L_32:
        /*002c*/ 	.word	0x00000000
        /*0030*/ 	.short	0x0000
        /*0032*/ 	.short	0x0000
        /*0034*/ 	.byte	0x00, 0xf5, 0x21, 0x00


	//----- nvinfo : EIATTR_SPARSE_MMA_MASK
	.align		4
.L_33:
        /*0038*/ 	.byte	0x03, 0x50
        /*003a*/ 	.short	0x0000


	//----- nvinfo : EIATTR_MAXREG_COUNT
	.align		4
        /*003c*/ 	.byte	0x03, 0x1b
        /*003e*/ 	.short	0x00ff


	//----- nvinfo : EIATTR_MERCURY_ISA_VERSION
	.align		4
        /*0040*/ 	.byte	0x03, 0x5f
        /*0042*/ 	.short	0x0101


	//----- nvinfo : EIATTR_VRC_CTA_INIT_COUNT
	.align		4
        /*0044*/ 	.byte	0x02, 0x4a
	.zero		1
	.zero		1


	//----- nvinfo : EIATTR_EXIT_INSTR_OFFSETS
	.align		4
        /*0048*/ 	.byte	0x04, 0x1c
        /*004a*/ 	.short	(.L_35 - .L_34)


	//   ....[0]....
.L_34:
        /*004c*/ 	.word	0x00000170


	//----- nvinfo : EIATTR_CBANK_PARAM_SIZE
	.align		4
.L_35:
        /*0050*/ 	.byte	0x03, 0x19
        /*0052*/ 	.short	0x0018


	//----- nvinfo : EIATTR_PARAM_CBANK
	.align		4
        /*0054*/ 	.byte	0x04, 0x0a
        /*0056*/ 	.short	(.L_37 - .L_36)
	.align		4
.L_36:
        /*0058*/ 	.word	index@(.nv.constant0.my_kernel_kernel1)
        /*005c*/ 	.short	0x0380
        /*005e*/ 	.short	0x0018


	//----- nvinfo : EIATTR_SW_WAR
	.align		4
.L_37:
        /*0060*/ 	.byte	0x04, 0x36
        /*0062*/ 	.short	(.L_39 - .L_38)
.L_38:
        /*0064*/ 	.word	0x00000008
.L_39:


//--------------------- .nv.callgraph             --------------------------
	.section	.nv.callgraph,"",@"SHT_CUDA_CALLGRAPH"
	.align	4
	.sectionentsize	8
	.align		4
        /*0000*/ 	.word	0x00000000
	.align		4
        /*0004*/ 	.word	0xffffffff
	.align		4
        /*0008*/ 	.word	0x00000000
	.align		4
        /*000c*/ 	.word	0xfffffffe
	.align		4
        /*0010*/ 	.word	0x00000000
	.align		4
        /*0014*/ 	.word	0xfffffffd
	.align		4
        /*0018*/ 	.word	0x00000000
	.align		4
        /*001c*/ 	.word	0xfffffffc


//--------------------- .text.my_kernel_kernel0   --------------------------
	.section	.text.my_kernel_kernel0,"ax",@progbits
	.align	128
        .global         my_kernel_kernel0
        .type           my_kernel_kernel0,@function
        .size           my_kernel_kernel0,(.L_x_9 - my_kernel_kernel0)
        .other          my_kernel_kernel0,@"STO_CUDA_ENTRY STV_DEFAULT"
my_kernel_kernel0:
.text.my_kernel_kernel0:
[----:B------:R-:W-:Y:S01]  /*0000*/  LDC R1, c[0x0][0x37c] ;  /* 0x0000df00ff017b82 */ /* 0x000fe20000000800 */
[----:B------:R-:W0:Y:S07]  /*0010*/  S2R R8, SR_CTAID.X ;  /* 0x0000000000087919 */ /* 0x000e2e0000002500 */
[----:B------:R-:W1:Y:S01]  /*0020*/  S2UR UR9, SR_CgaCtaId ;  /* 0x00000000000979c3 */ /* 0x000e620000008800 */
[----:B------:R-:W-:Y:S01]  /*0030*/  UMOV UR5, 0x400 ;  /* 0x0000040000057882 */ /* 0x000fe20000000000 */
[----:B------:R-:W-:Y:S01]  /*0040*/  IMAD.MOV.U32 R7, RZ, RZ, 0x6 ;  /* 0x00000006ff077424 */ /* 0x000fe200078e00ff */
[----:B------:R-:W2:Y:S01]  /*0050*/  S2R R11, SR_TID.X ;  /* 0x00000000000b7919 */ /* 0x000ea20000002100 */
[----:B------:R-:W3:Y:S01]  /*0060*/  LDCU.64 UR14, c[0x0][0x358] ;  /* 0x00006b00ff0e77ac */ /* 0x000ee20008000a00 */
[----:B------:R-:W-:-:S02]  /*0070*/  UPRMT UR4, UR4, 0x3340, UR4 ;  /* 0x0000334004047896 */ /* 0x000fc40008000004 */
[----:B------:R-:W-:Y:S02]  /*0080*/  UPRMT UR6, UR6, 0x3340, UR6 ;  /* 0x0000334006067896 */ /* 0x000fe40008000006 */
[----:B------:R-:W-:Y:S02]  /*0090*/  UPRMT UR7, UR7, 0x3340, UR7 ;  /* 0x0000334007077896 */ /* 0x000fe40008000007 */
[----:B------:R-:W-:Y:S01]  /*00a0*/  UPRMT UR8, UR8, 0x3340, UR8 ;  /* 0x0000334008087896 */ /* 0x000fe20008000008 */
[----:B------:R-:W-:Y:S01]  /*00b0*/  UMOV UR18, 0x100 ;  /* 0x0000010000127882 */ /* 0x000fe20000000000 */
[----:B------:R-:W-:Y:S01]  /*00c0*/  UMOV UR17, 0xffffffcc ;  /* 0xffffffcc00117882 */ /* 0x000fe20000000000 */
[----:B-1----:R-:W-:Y:S01]  /*00d0*/  ULEA UR5, UR9, UR5, 0x18 ;  /* 0x0000000509057291 */ /* 0x002fe2000f8ec0ff */
[----:B0-----:R-:W-:-:S05]  /*00e0*/  IMAD.HI.U32 R9, R8, 0x30c30c31, RZ ;  /* 0x30c30c3108097827 */ /* 0x001fca00078e00ff */
[----:B--2---:R-:W-:Y:S02]  /*00f0*/  LEA R4, R11, UR5, 0x2 ;  /* 0x000000050b047c11 */ /* 0x004fe4000f8e10ff */
[--C-:B------:R-:W-:Y:S02]  /*0100*/  SHF.R.U32.HI R0, RZ, 0x3, R9.reuse ;  /* 0x00000003ff007819 */ /* 0x100fe40000011609 */
[----:B------:R-:W-:-:S03]  /*0110*/  SHF.R.U32.HI R9, RZ, 0x2, R9 ;  /* 0x00000002ff097819 */ /* 0x000fc60000011609 */
[C-C-:B------:R-:W-:Y:S02]  /*0120*/  IMAD R2, R0.reuse, -0x2a, R8.reuse ;  /* 0xffffffd600027824 */ /* 0x140fe400078e0208 */
[----:B------:R-:W-:Y:S02]  /*0130*/  IMAD R8, R9, -0x15, R8 ;  /* 0xffffffeb09087824 */ /* 0x000fe400078e0208 */
[----:B------:R-:W-:Y:S01]  /*0140*/  IMAD R5, R0, 0x4ec0, R11 ;  /* 0x00004ec000057824 */ /* 0x000fe200078e020b */
[----:B------:R-:W-:Y:S02]  /*0150*/  ISETP.GT.U32.AND P0, PT, R2, 0x14, PT ;  /* 0x000000140200780c */ /* 0x000fe40003f04070 */
[----:B------:R-:W0:Y:S01]  /*0160*/  LDC.64 R2, c[0x0][0x380] ;  /* 0x0000e000ff027b82 */ /* 0x000e220000000a00 */
[----:B------:R-:W-:Y:S02]  /*0170*/  LEA R0, R0, 0xfffffffe, 0x1 ;  /* 0xfffffffe00007811 */ /* 0x000fe400078e08ff */
[----:B------:R-:W-:-:S04]  /*0180*/  LEA R5, R8, R5, 0x5 ;  /* 0x0000000508057211 */ /* 0x000fc800078e28ff */
[----:B------:R-:W-:-:S04]  /*0190*/  IADD3 R6, PT, PT, R5, 0x1500, RZ ;  /* 0x0000150005067810 */ /* 0x000fc80007ffe0ff */
[----:B------:R-:W-:Y:S02]  /*01a0*/  @!P0 IADD3 R6, PT, PT, R5, RZ, RZ ;  /* 0x000000ff05068210 */ /* 0x000fe40007ffe0ff */
[----:B------:R-:W-:Y:S02]  /*01b0*/  IADD3 R5, PT, PT, R4, 0x100, RZ ;  /* 0x0000010004057810 */ /* 0x000fe40007ffe0ff */
[----:B------:R-:W-:Y:S01]  /*01c0*/  SEL R4, R7, 0xfffffffe, P0 ;  /* 0xfffffffe07047807 */ /* 0x000fe20000000000 */
[----:B---3--:R-:W-:-:S07]  /*01d0*/  VIADD R6, R6, 0xffffac00 ;  /* 0xffffac0006067836 */ /* 0x008fce0000000000 */
.L_x_5:
[----:B------:R-:W-:Y:S01]  /*01e0*/  UIADD3 UR16, UPT, UPT, UR17, 0x34, URZ ;  /* 0x0000003411107890 */ /* 0x000fe2000fffe0ff */
[----:B------:R-:W-:Y:S01]  /*01f0*/  HFMA2 R12, -RZ, RZ, 0, 0 ;  /* 0x00000000ff0c7431 */ /* 0x000fe200000001ff */
[----:B------:R-:W-:Y:S02]  /*0200*/  UIADD3 UR19, UPT, UPT, UR17, 0x35, URZ ;  /* 0x0000003511137890 */ /* 0x000fe4000fffe0ff */
[----:B------:R-:W-:Y:S02]  /*0210*/  ULOP3.LUT UR9, UR16, 0xff, URZ, 0xc0, !UPT ;  /* 0x000000ff10097892 */ /* 0x000fe4000f8ec0ff */
[----:B------:R-:W-:Y:S02]  /*0220*/  ULOP3.LUT UR10, UR19, 0xff, URZ, 0xc0, !UPT ;  /* 0x000000ff130a7892 */ /* 0x000fe4000f8ec0ff */
[----:B------:R-:W-:Y:S02]  /*0230*/  UIMAD UR9, UR9, 0x75, URZ ;  /* 0x00000075090978a4 */ /* 0x000fe4000f8e02ff */
[----:B------:R-:W-:-:S02]  /*0240*/  UIMAD UR10, UR10, 0x75, URZ ;  /* 0x000000750a0a78a4 */ /* 0x000fc4000f8e02ff */
[----:B------:R-:W-:Y:S02]  /*0250*/  USHF.R.U32.HI UR9, URZ, 0x8, UR9 ;  /* 0x00000008ff097899 */ /* 0x000fe40008011609 */
[----:B------:R-:W-:Y:S02]  /*0260*/  USHF.R.U32.HI UR11, URZ, 0x8, UR10 ;  /* 0x00000008ff0b7899 */ /* 0x000fe4000801160a */
[----:B------:R-:W-:Y:S02]  /*0270*/  UIADD3 UR12, UPT, UPT, URZ, -UR9, URZ ;  /* 0x80000009ff0c7290 */ /* 0x000fe4000fffe0ff */
[----:B------:R-:W-:Y:S02]  /*0280*/  UIADD3 UR13, UPT, UPT, URZ, -UR11, URZ ;  /* 0x8000000bff0d7290 */ /* 0x000fe4000fffe0ff */
[----:B------:R-:W-:Y:S02]  /*0290*/  UPRMT UR12, UR12, 0x7710, URZ ;  /* 0x000077100c0c7896 */ /* 0x000fe400080000ff */
[----:B------:R-:W-:-:S02]  /*02a0*/  UPRMT UR13, UR13, 0x7710, URZ ;  /* 0x000077100d0d7896 */ /* 0x000fc400080000ff */
[----:B------:R-:W-:Y:S02]  /*02b0*/  UIADD3 UR10, UPT, UPT, UR16, UR12, URZ ;  /* 0x0000000c100a7290 */ /* 0x000fe4000fffe0ff */
[----:B------:R-:W-:Y:S02]  /*02c0*/  UIADD3 UR20, UPT, UPT, UR17, 0x36, URZ ;  /* 0x0000003611147890 */ /* 0x000fe4000fffe0ff */
[----:B------:R-:W-:Y:S02]  /*02d0*/  ULOP3.LUT UR10, UR10, 0xfe, URZ, 0xc0, !UPT ;  /* 0x000000fe0a0a7892 */ /* 0x000fe4000f8ec0ff */
[----:B------:R-:W-:Y:S02]  /*02e0*/  ULOP3.LUT UR12, UR20, 0xff, URZ, 0xc0, !UPT ;  /* 0x000000ff140c7892 */ /* 0x000fe4000f8ec0ff */
[----:B------:R-:W-:Y:S02]  /*02f0*/  ULEA.HI UR10, UR10, UR9, URZ, 0x1f ;  /* 0x000000090a0a7291 */ /* 0x000fe4000f8ff8ff */
[----:B------:R-:W-:-:S02]  /*0300*/  UIADD3 UR9, UPT, UPT, UR19, UR13, URZ ;  /* 0x0000000d13097290 */ /* 0x000fc4000fffe0ff */
[----:B------:R-:W-:Y:S02]  /*0310*/  USHF.R.U32.HI UR13, URZ, 0x3, UR10 ;  /* 0x00000003ff0d7899 */ /* 0x000fe4000801160a */
[----:B------:R-:W-:Y:S02]  /*0320*/  UIMAD UR12, UR12, 0x75, URZ ;  /* 0x000000750c0c78a4 */ /* 0x000fe4000f8e02ff */
[----:B------:R-:W-:Y:S02]  /*0330*/  ULOP3.LUT UR9, UR9, 0xfe, URZ, 0xc0, !UPT ;  /* 0x000000fe09097892 */ /* 0x000fe4000f8ec0ff */
[----:B------:R-:W-:Y:S01]  /*0340*/  IADD3 R7, PT, PT, R0, UR13, RZ ;  /* 0x0000000d00077c10 */ /* 0x000fe2000fffe0ff */
[----:B------:R-:W-:Y:S02]  /*0350*/  USHF.R.U32.HI UR12, URZ, 0x8, UR12 ;  /* 0x00000008ff0c7899 */ /* 0x000fe4000801160c */
[----:B------:R-:W-:Y:S01]  /*0360*/  ULEA.HI UR9, UR9, UR11, URZ, 0x1f ;  /* 0x0000000b09097291 */ /* 0x000fe2000f8ff8ff */
[----:B------:R-:W-:Y:S01]  /*0370*/  ISETP.GT.U32.AND P0, PT, R7, 0xe, PT ;  /* 0x0000000e0700780c */ /* 0x000fe20003f04070 */
[----:B------:R-:W-:-:S02]  /*0380*/  UIADD3 UR10, UPT, UPT, URZ, -UR12, URZ ;  /* 0x8000000cff0a7290 */ /* 0x000fc4000fffe0ff */
[----:B------:R-:W-:Y:S02]  /*0390*/  USHF.R.U32.HI UR11, URZ, 0x3, UR9 ;  /* 0x00000003ff0b7899 */ /* 0x000fe40008011609 */
[----:B------:R-:W-:-:S04]  /*03a0*/  UPRMT UR10, UR10, 0x7710, URZ ;  /* 0x000077100a0a7896 */ /* 0x000fc800080000ff */
[----:B------:R-:W-:-:S04]  /*03b0*/  UIADD3 UR10, UPT, UPT, UR20, UR10, URZ ;  /* 0x0000000a140a7290 */ /* 0x000fc8000fffe0ff */
[----:B-123--:R-:W-:Y:S08]  /*03c0*/  @P0 BRA `(.L_x_0) ;  /* 0x0000000000440947 */ /* 0x00eff00003800000 */
[----:B------:R-:W-:-:S04]  /*03d0*/  UPRMT UR9, UR13, 0x9910, URZ ;  /* 0x000099100d097896 */ /* 0x000fc800080000ff */
[----:B------:R-:W-:-:S04]  /*03e0*/  UIMAD UR9, UR9, 0xb, URZ ;  /* 0x0000000b090978a4 */ /* 0x000fc8000f8e02ff */
[----:B------:R-:W-:-:S04]  /*03f0*/  UIADD3 UR9, UPT, UPT, URZ, -UR9, URZ ;  /* 0x80000009ff097290 */ /* 0x000fc8000fffe0ff */
[----:B------:R-:W-:-:S04]  /*0400*/  UPRMT UR9, UR9, 0x7710, URZ ;  /* 0x0000771009097896 */ /* 0x000fc800080000ff */
[----:B------:R-:W-:-:S04]  /*0410*/  UIADD3 UR9, UPT, UPT, UR16, UR9, URZ ;  /* 0x0000000910097290 */ /* 0x000fc8000fffe0ff */
[----:B------:R-:W-:-:S04]  /*0420*/  ULOP3.LUT UR9, UR9, 0xffff, URZ, 0xc0, !UPT ;  /* 0x0000ffff09097892 */ /* 0x000fc8000f8ec0ff */
[----:B------:R-:W-:-:S06]  /*0430*/  ULOP3.LUT UR16, UR9, 0xff, URZ, 0xc0, !UPT ;  /* 0x000000ff09107892 */ /* 0x000fcc000f8ec0ff */
[----:B------:R-:W-:-:S05]  /*0440*/  VIADD R7, R4, UR16 ;  /* 0x0000001004077c36 */ /* 0x000fca0008000000 */
[----:B------:R-:W-:-:S13]  /*0450*/  ISETP.GT.U32.AND P0, PT, R7, 0xe, PT ;  /* 0x0000000e0700780c */ /* 0x000fda0003f04070 */
[----:B------:R-:W-:Y:S05]  /*0460*/  @P0 BRA `(.L_x_0) ;  /* 0x00000000001c0947 */ /* 0x000fea0003800000 */
[----:B------:R-:W-:Y:S01]  /*0470*/  UPRMT UR9, UR13, 0x3340, UR9 ;  /* 0x000033400d097896 */ /* 0x000fe20008000009 */
[----:B------:R-:W-:-:S03]  /*0480*/  MOV R7, 0x2a02760 ;  /* 0x02a0276000077802 */ /* 0x000fc60000000f00 */
[----:B------:R-:W-:-:S06]  /*0490*/  UPRMT UR9, UR9, 0x5410, UR4 ;  /* 0x0000541009097896 */ /* 0x000fcc0008000004 */
[----:B------:R-:W-:-:S05]  /*04a0*/  IDP.2A.LO.U16.U8 R7, R7, UR9, RZ ;  /* 0x0000000907077c26 */ /* 0x000fca00080010ff */
[----:B------:R-:W-:-:S05]  /*04b0*/  IADD3 R7, PT, PT, R6, R7, RZ ;  /* 0x0000000706077210 */ /* 0x000fca0007ffe0ff */
[----:B0-----:R-:W-:-:S06]  /*04c0*/  IMAD.WIDE R12, R7, 0x4, R2 ;  /* 0x00000004070c7825 */ /* 0x001fcc00078e0202 */
[----:B------:R1:W5:Y:S02]  /*04d0*/  LDG.E.CONSTANT R12, desc[UR14][R12.64] ;  /* 0x0000000e0c0c7981 */ /* 0x000364000c1e9900 */
.L_x_0:
[----:B-----5:R2:W-:Y:S01]  /*04e0*/  STS [R5+-0x100], R12 ;  /* 0xffff000c05007388 */ /* 0x0205e20000000800 */
[----:B------:R-:W-:Y:S01]  /*04f0*/  VIADD R7, R0, UR11 ;  /* 0x0000000b00077c36 */ /* 0x000fe20008000000 */
[----:B------:R-:W-:Y:S01]  /*0500*/  ULOP3.LUT UR10, UR10, 0xfe, URZ, 0xc0, !UPT ;  /* 0x000000fe0a0a7892 */ /* 0x000fe2000f8ec0ff */
[----:B------:R-:W-:-:S03]  /*0510*/  MOV R10, RZ ;  /* 0x000000ff000a7202 */ /* 0x000fc60000000f00 */
[----:B------:R-:W-:Y:S01]  /*0520*/  ISETP.GT.U32.AND P0, PT, R7, 0xe, PT ;  /* 0x0000000e0700780c */ /* 0x000fe20003f04070 */
[----:B------:R-:W-:-:S04]  /*0530*/  ULEA.HI UR10, UR10, UR12, URZ, 0x1f ;  /* 0x0000000c0a0a7291 */ /* 0x000fc8000f8ff8ff */
[----:B------:R-:W-:-:S08]  /*0540*/  USHF.R.U32.HI UR10, URZ, 0x3, UR10 ;  /* 0x00000003ff0a7899 */ /* 0x000fd0000801160a */
[----:B--2---:R-:W-:Y:S05]  /*0550*/  @P0 BRA `(.L_x_1) ;  /* 0x0000000000440947 */ /* 0x004fea0003800000 */
[----:B------:R-:W-:-:S04]  /*0560*/  UPRMT UR9, UR11, 0x9910, URZ ;  /* 0x000099100b097896 */ /* 0x000fc800080000ff */
[----:B------:R-:W-:-:S04]  /*0570*/  UIMAD UR9, UR9, 0xb, URZ ;  /* 0x0000000b090978a4 */ /* 0x000fc8000f8e02ff */
[----:B------:R-:W-:-:S04]  /*0580*/  UIADD3 UR9, UPT, UPT, URZ, -UR9, URZ ;  /* 0x80000009ff097290 */ /* 0x000fc8000fffe0ff */
[----:B------:R-:W-:-:S04]  /*0590*/  UPRMT UR9, UR9, 0x7710, URZ ;  /* 0x0000771009097896 */ /* 0x000fc800080000ff */
[----:B------:R-:W-:-:S04]  /*05a0*/  UIADD3 UR9, UPT, UPT, UR19, UR9, URZ ;  /* 0x0000000913097290 */ /* 0x000fc8000fffe0ff */
[----:B------:R-:W-:-:S04]  /*05b0*/  ULOP3.LUT UR9, UR9, 0xffff, URZ, 0xc0, !UPT ;  /* 0x0000ffff09097892 */ /* 0x000fc8000f8ec0ff */
[----:B------:R-:W-:-:S06]  /*05c0*/  ULOP3.LUT UR12, UR9, 0xff, URZ, 0xc0, !UPT ;  /* 0x000000ff090c7892 */ /* 0x000fcc000f8ec0ff */
[----:B------:R-:W-:-:S04]  /*05d0*/  IADD3 R7, PT, PT, R4, UR12, RZ ;  /* 0x0000000c04077c10 */ /* 0x000fc8000fffe0ff */
[----:B------:R-:W-:-:S13]  /*05e0*/  ISETP.GT.U32.AND P0, PT, R7, 0xe, PT ;  /* 0x0000000e0700780c */ /* 0x000fda0003f04070 */
[----:B------:R-:W-:Y:S05]  /*05f0*/  @P0 BRA `(.L_x_1) ;  /* 0x00000000001c0947 */ /* 0x000fea0003800000 */
[----:B------:R-:W-:Y:S01]  /*0600*/  UPRMT UR9, UR11, 0x3340, UR9 ;  /* 0x000033400b097896 */ /* 0x000fe20008000009 */
[----:B------:R-:W-:-:S03]  /*0610*/  IMAD.MOV.U32 R7, RZ, RZ, 0x2a02760 ;  /* 0x02a02760ff077424 */ /* 0x000fc600078e00ff */
[----:B------:R-:W-:-:S06]  /*0620*/  UPRMT UR9, UR9, 0x5410, UR6 ;  /* 0x0000541009097896 */ /* 0x000fcc0008000006 */
[----:B------:R-:W-:-:S05]  /*0630*/  IDP.2A.LO.U16.U8 R7, R7, UR9, RZ ;  /* 0x0000000907077c26 */ /* 0x000fca00080010ff */
[----:B------:R-:W-:-:S05]  /*0640*/  IADD3 R7, PT, PT, R6, R7, RZ ;  /* 0x0000000706077210 */ /* 0x000fca0007ffe0ff */
[----:B01----:R-:W-:-:S05]  /*0650*/  IMAD.WIDE R12, R7, 0x4, R2 ;  /* 0x00000004070c7825 */ /* 0x003fca00078e0202 */
[----:B------:R2:W5:Y:S02]  /*0660*/  LDG.E.CONSTANT R10, desc[UR14][R12.64] ;  /* 0x0000000e0c0a7981 */ /* 0x000564000c1e9900 */
.L_x_1:
[----:B-----5:R3:W-:Y:S01]  /*0670*/  STS [R5+-0x80], R10 ;  /* 0xffff800a05007388 */ /* 0x0207e20000000800 */
[----:B------:R-:W-:Y:S01]  /*0680*/  IADD3 R7, PT, PT, R0, UR10, RZ ;  /* 0x0000000a00077c10 */ /* 0x000fe2000fffe0ff */
[----:B--2---:R-:W-:-:S03]  /*0690*/  IMAD.MOV.U32 R12, RZ, RZ, RZ ;  /* 0x000000ffff0c7224 */ /* 0x004fc600078e00ff */
[----:B------:R-:W-:-:S13]  /*06a0*/  ISETP.GT.U32.AND P0, PT, R7, 0xe, PT ;  /* 0x0000000e0700780c */ /* 0x000fda0003f04070 */
[----:B---3--:R-:W-:Y:S05]  /*06b0*/  @P0 BRA `(.L_x_2) ;  /* 0x0000000000440947 */ /* 0x008fea0003800000 */
        /* <DEDUP_REMOVED lines=11> */
[----:B------:R-:W-:-:S03]  /*0770*/  HFMA2 R7, -RZ, RZ, 4.00543212890625e-05, 0.02880859375 ;  /* 0x02a02760ff077431 */ /* 0x000fc600000001ff */
[----:B------:R-:W-:-:S06]  /*0780*/  UPRMT UR9, UR9, 0x5410, UR7 ;  /* 0x0000541009097896 */ /* 0x000fcc0008000007 */
[----:B------:R-:W-:-:S04]  /*0790*/  IDP.2A.LO.U16.U8 R7, R7, UR9, RZ ;  /* 0x0000000907077c26 */ /* 0x000fc800080010ff */
[----:B------:R-:W-:-:S04]  /*07a0*/  IMAD.IADD R7, R6, 0x1, R7 ;  /* 0x0000000106077824 */ /* 0x000fc800078e0207 */
[----:B01----:R-:W-:-:S06]  /*07b0*/  IMAD.WIDE R12, R7, 0x4, R2 ;  /* 0x00000004070c7825 */ /* 0x003fcc00078e0202 */
[----:B------:R2:W5:Y:S02]  /*07c0*/  LDG.E.CONSTANT R12, desc[UR14][R12.64] ;  /* 0x0000000e0c0c7981 */ /* 0x000564000c1e9900 */
.L_x_2:
[----:B-----5:R3:W-:Y:S01]  /*07d0*/  STS [R5], R12 ;  /* 0x0000000c05007388 */ /* 0x0207e20000000800 */
[----:B------:R-:W-:Y:S02]  /*07e0*/  UISETP.NE.AND UP0, UPT, UR18, 0x1b00, UPT ;  /* 0x00001b001200788c */ /* 0x000fe4000bf05270 */
[----:B------:R-:W-:-:S07]  /*07f0*/  UIADD3 UR11, UPT, UPT, UR17, 0x37, URZ ;  /* 0x00000037110b7890 */ /* 0x000fce000fffe0ff */
[----:B---3--:R-:W-:Y:S05]  /*0800*/  BRA.U !UP0, `(.L_x_3) ;  /* 0x0000000108b87547 */ /* 0x008fea000b800000 */
[----:B------:R-:W-:Y:S01]  /*0810*/  UPRMT UR9, UR11, 0x9910, URZ ;  /* 0x000099100b097896 */ /* 0x000fe200080000ff */
[----:B------:R-:W-:-:S03]  /*0820*/  MOV R12, RZ ;  /* 0x000000ff000c7202 */ /* 0x000fc60000000f00 */
[----:B------:R-:W-:-:S04]  /*0830*/  UIMAD UR9, UR9, 0x75, URZ ;  /* 0x00000075090978a4 */ /* 0x000fc8000f8e02ff */
[----:B------:R-:W-:-:S04]  /*0840*/  ULOP3.LUT UR9, UR9, 0xffff, URZ, 0xc0, !UPT ;  /* 0x0000ffff09097892 */ /* 0x000fc8000f8ec0ff */
[----:B------:R-:W-:-:S04]  /*0850*/  USHF.R.U32.HI UR9, URZ, 0x8, UR9 ;  /* 0x00000008ff097899 */ /* 0x000fc80008011609 */
[----:B------:R-:W-:-:S04]  /*0860*/  UIADD3 UR10, UPT, UPT, URZ, -UR9, URZ ;  /* 0x80000009ff0a7290 */ /* 0x000fc8000fffe0ff */
[----:B------:R-:W-:-:S04]  /*0870*/  UPRMT UR10, UR10, 0x7710, URZ ;  /* 0x000077100a0a7896 */ /* 0x000fc800080000ff */
[----:B------:R-:W-:-:S04]  /*0880*/  UIADD3 UR10, UPT, UPT, UR11, UR10, URZ ;  /* 0x0000000a0b0a7290 */ /* 0x000fc8000fffe0ff */
[----:B------:R-:W-:-:S04]  /*0890*/  ULOP3.LUT UR10, UR10, 0xfe, URZ, 0xc0, !UPT ;  /* 0x000000fe0a0a7892 */ /* 0x000fc8000f8ec0ff */
[----:B------:R-:W-:-:S04]  /*08a0*/  ULEA.HI UR10, UR10, UR9, URZ, 0x1f ;  /* 0x000000090a0a7291 */ /* 0x000fc8000f8ff8ff */
[----:B------:R-:W-:-:S04]  /*08b0*/  ULOP3.LUT UR10, UR10, 0xf8, URZ, 0xc0, !UPT ;  /* 0x000000f80a0a7892 */ /* 0x000fc8000f8ec0ff */
[----:B------:R-:W-:-:S06]  /*08c0*/  USHF.R.U32.HI UR12, URZ, 0x3, UR10 ;  /* 0x00000003ff0c7899 */ /* 0x000fcc000801160a */
[----:B------:R-:W-:-:S04]  /*08d0*/  IADD3 R7, PT, PT, R0, UR12, RZ ;  /* 0x0000000c00077c10 */ /* 0x000fc8000fffe0ff */
[----:B------:R-:W-:-:S13]  /*08e0*/  ISETP.GT.U32.AND P0, PT, R7, 0xe, PT ;  /* 0x0000000e0700780c */ /* 0x000fda0003f04070 */
[----:B------:R-:W-:Y:S05]  /*08f0*/  @P0 BRA `(.L_x_4) ;  /* 0x0000000000680947 */ /* 0x000fea0003800000 */
[----:B------:R-:W-:-:S04]  /*0900*/  ULOP3.LUT UR9, UR11, 0xff, URZ, 0xc0, !UPT ;  /* 0x000000ff0b097892 */ /* 0x000fc8000f8ec0ff */
[----:B------:R-:W-:-:S04]  /*0910*/  UIMAD UR9, UR9, 0x75, URZ ;  /* 0x00000075090978a4 */ /* 0x000fc8000f8e02ff */
[----:B------:R-:W-:-:S04]  /*0920*/  USHF.R.U32.HI UR9, URZ, 0x8, UR9 ;  /* 0x00000008ff097899 */ /* 0x000fc80008011609 */
[----:B------:R-:W-:-:S04]  /*0930*/  UIADD3 UR10, UPT, UPT, URZ, -UR9, URZ ;  /* 0x80000009ff0a7290 */ /* 0x000fc8000fffe0ff */
[----:B------:R-:W-:-:S04]  /*0940*/  UPRMT UR10, UR10, 0x7710, URZ ;  /* 0x000077100a0a7896 */ /* 0x000fc800080000ff */
[----:B------:R-:W-:-:S04]  /*0950*/  UIADD3 UR10, UPT, UPT, UR11, UR10, URZ ;  /* 0x0000000a0b0a7290 */ /* 0x000fc8000fffe0ff */
[----:B------:R-:W-:-:S04]  /*0960*/  ULOP3.LUT UR10, UR10, 0xfe, URZ, 0xc0, !UPT ;  /* 0x000000fe0a0a7892 */ /* 0x000fc8000f8ec0ff */
[----:B------:R-:W-:-:S04]  /*0970*/  ULEA.HI UR10, UR10, UR9, URZ, 0x1f ;  /* 0x000000090a0a7291 */ /* 0x000fc8000f8ff8ff */
[----:B------:R-:W-:-:S04]  /*0980*/  USHF.R.U32.HI UR10, URZ, 0x3, UR10 ;  /* 0x00000003ff0a7899 */ /* 0x000fc8000801160a */
        /* <DEDUP_REMOVED lines=11> */
[----:B------:R-:W-:-:S03]  /*0a40*/  HFMA2 R7, -RZ, RZ, 4.00543212890625e-05, 0.02880859375 ;  /* 0x02a02760ff077431 */ /* 0x000fc600000001ff */
[----:B------:R-:W-:-:S06]  /*0a50*/  UPRMT UR9, UR9, 0x5410, UR8 ;  /* 0x0000541009097896 */ /* 0x000fcc0008000008 */
[----:B------:R-:W-:-:S05]  /*0a60*/  IDP.2A.LO.U16.U8 R7, R7, UR9, RZ ;  /* 0x0000000907077c26 */ /* 0x000fca00080010ff */
[----:B------:R-:W-:-:S05]  /*0a70*/  IADD3 R7, PT, PT, R6, R7, RZ ;  /* 0x0000000706077210 */ /* 0x000fca0007ffe0ff */
[----:B012---:R-:W-:-:S06]  /*0a80*/  IMAD.WIDE R12, R7, 0x4, R2 ;  /* 0x00000004070c7825 */ /* 0x007fcc00078e0202 */
[----:B------:R3:W5:Y:S02]  /*0a90*/  LDG.E.CONSTANT R12, desc[UR14][R12.64] ;  /* 0x0000000e0c0c7981 */ /* 0x000764000c1e9900 */
.L_x_4:
[----:B-----5:R4:W-:Y:S01]  /*0aa0*/  STS [R5+0x80], R12 ;  /* 0x0000800c05007388 */ /* 0x0209e20000000800 */
[----:B------:R-:W-:Y:S02]  /*0ab0*/  UIADD3 UR18, UPT, UPT, UR18, 0x200, URZ ;  /* 0x0000020012127890 */ /* 0x000fe4000fffe0ff */
[----:B------:R-:W-:Y:S01]  /*0ac0*/  UIADD3 UR17, UPT, UPT, UR17, 0x4, URZ ;  /* 0x0000000411117890 */ /* 0x000fe2000fffe0ff */
[----:B----4-:R-:W-:Y:S01]  /*0ad0*/  VIADD R5, R5, 0x200 ;  /* 0x0000020005057836 */ /* 0x010fe20000000000 */
[----:B------:R-:W-:Y:S10]  /*0ae0*/  BRA `(.L_x_5) ;  /* 0xfffffff400bc7947 */ /* 0x000ff4000383ffff */
.L_x_3:
[----:B0-----:R-:W0:Y:S01]  /*0af0*/  LDC.64 R2, c[0x0][0x388] ;  /* 0x0000e200ff027b82 */ /* 0x001e220000000a00 */
[----:B------:R-:W-:-:S05]  /*0b00*/  LEA R5, R8, R11, 0x5 ;  /* 0x0000000b08057211 */ /* 0x000fca00078e28ff */
[----:B0-----:R-:W-:-:S05]  /*0b10*/  IMAD.WIDE.U32 R2, R5, 0x4, R2 ;  /* 0x0000000405027825 */ /* 0x001fca00078e0002 */
[----:B------:R-:W3:Y:S04]  /*0b20*/  LDG.E.CONSTANT R5, desc[UR14][R2.64] ;  /* 0x0000000e02057981 */ /* 0x000ee8000c1e9900 */
[----:B------:R-:W4:Y:S04]  /*0b30*/  LDG.E.CONSTANT R7, desc[UR14][R2.64+0xa80] ;  /* 0x000a800e02077981 */ /* 0x000f28000c1e9900 */
[----:B-12---:R-:W2:Y:S04]  /*0b40*/  LDG.E.CONSTANT R13, desc[UR14][R2.64+0x1500] ;  /* 0x0015000e020d7981 */ /* 0x006ea8000c1e9900 */
[----:B------:R-:W5:Y:S01]  /*0b50*/  LDG.E.CONSTANT R15, desc[UR14][R2.64+0x1f80] ;  /* 0x001f800e020f7981 */ /* 0x000f62000c1e9900 */
[----:B------:R-:W0:Y:S01]  /*0b60*/  S2UR UR6, SR_CgaCtaId ;  /* 0x00000000000679c3 */ /* 0x000e220000008800 */
[----:B------:R-:W-:-:S02]  /*0b70*/  UMOV UR4, 0x400 ;  /* 0x0000040000047882 */ /* 0x000fc40000000000 */
[----:B------:R-:W-:Y:S01]  /*0b80*/  UIADD3 UR4, UPT, UPT, UR4, 0x1b80, URZ ;  /* 0x00001b8004047890 */ /* 0x000fe2000fffe0ff */
[----:B------:R-:W5:Y:S04]  /*0b90*/  LDG.E.CONSTANT R17, desc[UR14][R2.64+0x2a00] ;  /* 0x002a000e02117981 */ /* 0x000f68000c1e9900 */
[----:B------:R-:W5:Y:S04]  /*0ba0*/  LDG.E.CONSTANT R19, desc[UR14][R2.64+0x3480] ;  /* 0x0034800e02137981 */ /* 0x000f68000c1e9900 */
[----:B------:R-:W5:Y:S04]  /*0bb0*/  LDG.E.CONSTANT R21, desc[UR14][R2.64+0x3f00] ;  /* 0x003f000e02157981 */ /* 0x000f68000c1e9900 */
[----:B------:R-:W5:Y:S04]  /*0bc0*/  LDG.E.CONSTANT R23, desc[UR14][R2.64+0x4980] ;  /* 0x0049800e02177981 */ /* 0x000f68000c1e9900 */
[----:B------:R-:W5:Y:S01]  /*0bd0*/  LDG.E.CONSTANT R25, desc[UR14][R2.64+0x5400] ;  /* 0x0054000e02197981 */ /* 0x000f62000c1e9900 */
[----:B0-----:R-:W-:-:S03]  /*0be0*/  ULEA UR4, UR6, UR4, 0x18 ;  /* 0x0000000406047291 */ /* 0x001fc6000f8ec0ff */
[----:B------:R-:W5:Y:S04]  /*0bf0*/  LDG.E.CONSTANT R27, desc[UR14][R2.64+0x5e80] ;  /* 0x005e800e021b7981 */ /* 0x000f68000c1e9900 */
[----:B------:R-:W5:Y:S01]  /*0c00*/  LDG.E.CONSTANT R29, desc[UR14][R2.64+0x6900] ;  /* 0x0069000e021d7981 */ /* 0x000f62000c1e9900 */
[----:B------:R-:W-:-:S03]  /*0c10*/  LEA R4, R11, UR4, 0x2 ;  /* 0x000000040b047c11 */ /* 0x000fc6000f8e10ff */
[----:B------:R-:W5:Y:S04]  /*0c20*/  LDG.E.CONSTANT R0, desc[UR14][R2.64+0x9d80] ;  /* 0x009d800e02007981 */ /* 0x000f68000c1e9900 */
        /* <DEDUP_REMOVED lines=9> */
[----:B---3--:R0:W-:Y:S04]  /*0cc0*/  STS [R4], R5 ;  /* 0x0000000504007388 */ /* 0x0081e80000000800 */
[----:B----4-:R1:W-:Y:S04]  /*0cd0*/  STS [R4+0x80], R7 ;  /* 0x0000800704007388 */ /* 0x0103e80000000800 */
[----:B--2---:R2:W-:Y:S04]  /*0ce0*/  STS [R4+0x100], R13 ;  /* 0x0001000d04007388 */ /* 0x0045e80000000800 */
[----:B-----5:R3:W-:Y:S04]  /*0cf0*/  STS [R4+0x180], R15 ;  /* 0x0001800f04007388 */ /* 0x0207e80000000800 */
[----:B0-----:R-:W4:Y:S04]  /*0d00*/  LDG.E.CONSTANT R5, desc[UR14][R2.64+0x7380] ;  /* 0x0073800e02057981 */ /* 0x001f28000c1e9900 */
[----:B-1----:R-:W5:Y:S04]  /*0d10*/  LDG.E.CONSTANT R7, desc[UR14][R2.64+0x7e00] ;  /* 0x007e000e02077981 */ /* 0x002f68000c1e9900 */
[----:B--2---:R-:W2:Y:S04]  /*0d20*/  LDG.E.CONSTANT R13, desc[UR14][R2.64+0x8880] ;  /* 0x0088800e020d7981 */ /* 0x004ea8000c1e9900 */
[----:B---3--:R0:W3:Y:S04]  /*0d30*/  LDG.E.CONSTANT R15, desc[UR14][R2.64+0x9300] ;  /* 0x0093000e020f7981 */ /* 0x0080e8000c1e9900 */
[----:B------:R-:W-:Y:S04]  /*0d40*/  STS [R4+0x200], R17 ;  /* 0x0002001104007388 */ /* 0x000fe80000000800 */
[----:B------:R-:W-:Y:S04]  /*0d50*/  STS [R4+0x280], R19 ;  /* 0x0002801304007388 */ /* 0x000fe80000000800 */
[----:B------:R-:W-:Y:S04]  /*0d60*/  STS [R4+0x300], R21 ;  /* 0x0003001504007388 */ /* 0x000fe80000000800 */
[----:B------:R-:W-:Y:S04]  /*0d70*/  STS [R4+0x380], R23 ;  /* 0x0003801704007388 */ /* 0x000fe80000000800 */
[----:B------:R-:W-:Y:S04]  /*0d80*/  STS [R4+0x400], R25 ;  /* 0x0004001904007388 */ /* 0x000fe80000000800 */
[----:B------:R-:W-:Y:S04]  /*0d90*/  STS [R4+0x480], R27 ;  /* 0x0004801b04007388 */ /* 0x000fe80000000800 */
[----:B------:R-:W-:Y:S04]  /*0da0*/  STS [R4+0x500], R29 ;  /* 0x0005001d04007388 */ /* 0x000fe80000000800 */
[----:B------:R1:W-:Y:S04]  /*0db0*/  STS [R4+0x780], R0 ;  /* 0x0007800004007388 */ /* 0x0003e80000000800 */
[----:B------:R-:W-:Y:S04]  /*0dc0*/  STS [R4+0x800], R6 ;  /* 0x0008000604007388 */ /* 0x000fe80000000800 */
[----:B------:R1:W-:Y:S04]  /*0dd0*/  STS [R4+0x880], R10 ;  /* 0x0008800a04007388 */ /* 0x0003e80000000800 */
[----:B------:R1:W-:Y:S04]  /*0de0*/  STS [R4+0x900], R12 ;  /* 0x0009000c04007388 */ /* 0x0003e80000000800 */
[----:B------:R-:W-:Y:S04]  /*0df0*/  STS [R4+0x980], R14 ;  /* 0x0009800e04007388 */ /* 0x000fe80000000800 */
[----:B------:R-:W-:Y:S04]  /*0e00*/  STS [R4+0xa00], R16 ;  /* 0x000a001004007388 */ /* 0x000fe80000000800 */
[----:B------:R-:W-:Y:S04]  /*0e10*/  STS [R4+0xa80], R18 ;  /* 0x000a801204007388 */ /* 0x000fe80000000800 */
[----:B------:R-:W-:Y:S04]  /*0e20*/  STS [R4+0xb00], R24 ;  /* 0x000b001804007388 */ /* 0x000fe80000000800 */
[----:B------:R-:W-:Y:S04]  /*0e30*/  STS [R4+0xb80], R26 ;  /* 0x000b801a04007388 */ /* 0x000fe80000000800 */
[----:B------:R-:W-:Y:S01]  /*0e40*/  STS [R4+0xc00], R28 ;  /* 0x000c001c04007388 */ /* 0x000fe20000000800 */
[----:B0-----:R-:W-:-:S02]  /*0e50*/  LOP3.LUT R3, R11, 0xf, RZ, 0xc0, !PT ;  /* 0x0000000f0b037812 */ /* 0x001fc400078ec0ff */
[----:B-1----:R-:W-:-:S05]  /*0e60*/  SHF.R.U32.HI R0, RZ, 0x4, R11 ;  /* 0x00000004ff007819 */ /* 0x002fca000001160b */
[----:B------:R-:W-:Y:S01]  /*0e70*/  IMAD R10, R0, 0x40, R3 ;  /* 0x00000040000a7824 */ /* 0x000fe200078e0203 */
[----:B------:R-:W-:Y:S02]  /*0e80*/  LEA R3, R3, UR4, 0x3 ;  /* 0x0000000403037c11 */ /* 0x000fe4000f8e18ff */
[----:B------:R-:W-:Y:S02]  /*0e90*/  CS2R R20, SRZ ;  /* 0x0000000000147805 */ /* 0x000fe4000001ff00 */
[----:B------:R-:W-:Y:S02]  /*0ea0*/  MOV R22, RZ ;  /* 0x000000ff00167202 */ /* 0x000fe40000000f00 */
[----:B------:R-:W-:Y:S02]  /*0eb0*/  LEA R10, R10, UR5, 0x3 ;  /* 0x000000050a0a7c11 */ /* 0x000fe4000f8e18ff */
[----:B------:R-:W-:Y:S01]  /*0ec0*/  IADD3 R12, PT, PT, R3, 0x504, RZ ;  /* 0x00000504030c7810 */ /* 0x000fe20007ffe0ff */
[----:B------:R-:W-:Y:S01]  /*0ed0*/  UMOV UR4, 0xc00 ;  /* 0x00000c0000047882 */ /* 0x000fe20000000000 */
[----:B----4-:R0:W-:Y:S04]  /*0ee0*/  STS [R4+0x580], R5 ;  /* 0x0005800504007388 */ /* 0x0101e80000000800 */
[----:B-----5:R1:W-:Y:S04]  /*0ef0*/  STS [R4+0x600], R7 ;  /* 0x0006000704007388 */ /* 0x0203e80000000800 */
[----:B--2---:R1:W-:Y:S04]  /*0f00*/  STS [R4+0x680], R13 ;  /* 0x0006800d04007388 */ /* 0x0043e80000000800 */
[----:B---3--:R1:W-:Y:S01]  /*0f10*/  STS [R4+0x700], R15 ;  /* 0x0007000f04007388 */ /* 0x0083e20000000800 */
[----:B0-----:R-:W-:Y:S01]  /*0f20*/  HFMA2 R5, -RZ, RZ, 0, 0 ;  /* 0x00000000ff057431 */ /* 0x001fe200000001ff */
[----:B------:R-:W-:Y:S06]  /*0f30*/  BAR.SYNC.DEFER_BLOCKING 0x0 ;  /* 0x0000000000007b1d */ /* 0x000fec0000010000 */
.L_x_6:
[----:B------:R-:W-:Y:S04]  /*0f40*/  LDS R26, [R12+-0x504] ;  /* 0xfffafc000c1a7984 */ /* 0x000fe80000000800 */
[----:B-1----:R-:W0:Y:S04]  /*0f50*/  LDS.64 R14, [R10+UR4+-0xc00] ;  /* 0xfff400040a0e7984 */ /* 0x002e280008000a00 */
[----:B------:R-:W1:Y:S04]  /*0f60*/  LDS.64 R16, [R10+UR4+-0xb00] ;  /* 0xfff500040a107984 */ /* 0x000e680008000a00 */
[----:B------:R-:W-:Y:S04]  /*0f70*/  LDS R23, [R12+-0x284] ;  /* 0xfffd7c000c177984 */ /* 0x000fe80000000800 */
[----:B------:R-:W2:Y:S04]  /*0f80*/  LDS.64 R18, [R10+UR4+-0x680] ;  /* 0xfff980040a127984 */ /* 0x000ea80008000a00 */
[----:B------:R-:W3:Y:S04]  /*0f90*/  LDS.64 R6, [R10+UR4+-0x580] ;  /* 0xfffa80040a067984 */ /* 0x000ee80008000a00 */
[----:B------:R-:W4:Y:S04]  /*0fa0*/  LDS R25, [R12+-0x500] ;  /* 0xfffb00000c197984 */ /* 0x000f280000000800 */
[----:B------:R-:W-:Y:S04]  /*0fb0*/  LDS R13, [R12+-0x4] ;  /* 0xfffffc000c0d7984 */ /* 0x000fe80000000800 */
[----:B------:R-:W5:Y:S04]  /*0fc0*/  LDS.64 R2, [R10+UR4+-0x100] ;  /* 0xffff00040a027984 */ /* 0x000f680008000a00 */
[----:B------:R-:W5:Y:S01]  /*0fd0*/  LDS R24, [R12+-0x280] ;  /* 0xfffd80000c187984 */ /* 0x000f620000000800 */
[----:B0-----:R-:W-:-:S03]  /*0fe0*/  FFMA R27, R14, R26, R5 ;  /* 0x0000001a0e1b7223 */ /* 0x001fc60000000005 */
[----:B------:R-:W0:Y:S01]  /*0ff0*/  LDS.64 R4, [R10+UR4] ;  /* 0x000000040a047984 */ /* 0x000e220008000a00 */
[----:B-1----:R-:W-:-:S03]  /*1000*/  FFMA R14, R26, R16, R21 ;  /* 0x000000101a0e7223 */ /* 0x002fc60000000015 */
[----:B------:R-:W-:Y:S01]  /*1010*/  LDS R21, [R12+0x27c] ;  /* 0x00027c000c157984 */ /* 0x000fe20000000800 */
[----:B--2---:R-:W-:Y:S01]  /*1020*/  FFMA R27, R18, R23, R27 ;  /* 0x00000017121b7223 */ /* 0x004fe2000000001b */
[----:B---3--:R-:W-:Y:S02]  /*1030*/  FFMA R14, R23, R6, R14 ;  /* 0x00000006170e7223 */ /* 0x008fe4000000000e */
[----:B------:R-:W1:Y:S01]  /*1040*/  LDS R23, [R12] ;  /* 0x000000000c177984 */ /* 0x000e620000000800 */
[C---:B----4-:R-:W-:Y:S01]  /*1050*/  FFMA R15, R25.reuse, R15, R20 ;  /* 0x0000000f190f7223 */ /* 0x050fe20000000014 */
[----:B------:R-:W-:Y:S02]  /*1060*/  FFMA R22, R25, R17, R22 ;  /* 0x0000001119167223 */ /* 0x000fe40000000016 */
[----:B------:R-:W2:Y:S04]  /*1070*/  LDS.64 R16, [R10+UR4+0x480] ;  /* 0x000480040a107984 */ /* 0x000ea80008000a00 */
[----:B------:R-:W-:Y:S01]  /*1080*/  LDS R25, [R12+0x4fc] ;  /* 0x0004fc000c197984 */ /* 0x000fe20000000800 */
[----:B-----5:R-:W-:-:S03]  /*1090*/  FFMA R27, R2, R13, R27 ;  /* 0x0000000d021b7223 */ /* 0x020fc6000000001b */
[----:B------:R-:W3:Y:S01]  /*10a0*/  LDS R2, [R12+0x280] ;  /* 0x000280000c027984 */ /* 0x000ee20000000800 */
[C---:B------:R-:W-:Y:S01]  /*10b0*/  FFMA R20, R24.reuse, R19, R15 ;  /* 0x0000001318147223 */ /* 0x040fe2000000000f */
[----:B------:R-:W-:Y:S02]  /*10c0*/  FFMA R24, R24, R7, R22 ;  /* 0x0000000718187223 */ /* 0x000fe40000000016 */
[----:B------:R-:W4:Y:S04]  /*10d0*/  LDS.64 R18, [R10+UR4+0x580] ;  /* 0x000580040a127984 */ /* 0x000f280008000a00 */
[----:B------:R-:W5:Y:S01]  /*10e0*/  LDS.64 R6, [R10+UR4+0xa00] ;  /* 0x000a00040a067984 */ /* 0x000f620008000a00 */
[----:B0-----:R-:W-:-:S03]  /*10f0*/  FFMA R4, R13, R4, R14 ;  /* 0x000000040d047223 */ /* 0x001fc6000000000e */
[----:B------:R0:W5:Y:S04]  /*1100*/  LDS R22, [R12+0x500] ;  /* 0x000500000c167984 */ /* 0x0001680000000800 */
[----:B------:R-:W5:Y:S01]  /*1110*/  LDS.64 R14, [R10+UR4+0xb00] ;  /* 0x000b00040a0e7984 */ /* 0x000f620008000a00 */
[----:B------:R-:W-:Y:S01]  /*1120*/  UIADD3 UR4, UPT, UPT, UR4, 0x80, URZ ;  /* 0x0000008004047890 */ /* 0x000fe2000fffe0ff */
[----:B0-----:R-:W-:-:S03]  /*1130*/  VIADD R12, R12, 0x80 ;  /* 0x000000800c0c7836 */ /* 0x001fc60000000000 */
[----:B------:R-:W-:Y:S01]  /*1140*/  UISETP.NE.AND UP0, UPT, UR4, 0xe80, UPT ;  /* 0x00000e800400788c */ /* 0x000fe2000bf05270 */
[C---:B-1----:R-:W-:Y:S01]  /*1150*/  FFMA R3, R23.reuse, R3, R20 ;  /* 0x0000000317037223 */ /* 0x042fe20000000014 */
[----:B------:R-:W-:Y:S01]  /*1160*/  FFMA R24, R23, R5, R24 ;  /* 0x0000000517187223 */ /* 0x000fe20000000018 */
[----:B--2---:R-:W-:Y:S02]  /*1170*/  FFMA R27, R16, R21, R27 ;  /* 0x00000015101b7223 */ /* 0x004fe4000000001b */
[C---:B---3--:R-:W-:Y:S01]  /*1180*/  FFMA R3, R2.reuse, R17, R3 ;  /* 0x0000001102037223 */ /* 0x048fe20000000003 */
[----:B----4-:R-:W-:Y:S01]  /*1190*/  FFMA R4, R21, R18, R4 ;  /* 0x0000001215047223 */ /* 0x010fe20000000004 */
[----:B------:R-:W-:Y:S01]  /*11a0*/  FFMA R24, R2, R19, R24 ;  /* 0x0000001302187223 */ /* 0x000fe20000000018 */
[----:B-----5:R-:W-:Y:S01]  /*11b0*/  FFMA R5, R6, R25, R27 ;  /* 0x0000001906057223 */ /* 0x020fe2000000001b */
[C---:B------:R-:W-:Y:S01]  /*11c0*/  FFMA R20, R22.reuse, R7, R3 ;  /* 0x0000000716147223 */ /* 0x040fe20000000003 */
[----:B------:R-:W-:Y:S01]  /*11d0*/  FFMA R21, R25, R14, R4 ;  /* 0x0000000e19157223 */ /* 0x000fe20000000004 */
[----:B------:R-:W-:Y:S01]  /*11e0*/  FFMA R22, R22, R15, R24 ;  /* 0x0000000f16167223 */ /* 0x000fe20000000018 */
[----:B------:R-:W-:Y:S06]  /*11f0*/  BRA.U UP0, `(.L_x_6) ;  /* 0xfffffffd00507547 */ /* 0x000fec000b83ffff */
[----:B------:R-:W0:Y:S01]  /*1200*/  LDC.64 R2, c[0x0][0x390] ;  /* 0x0000e400ff027b82 */ /* 0x000e220000000a00 */
[----:B------:R-:W-:Y:S02]  /*1210*/  LEA R9, R9, R0, 0x1 ;  /* 0x0000000009097211 */ /* 0x000fe400078e08ff */
[----:B------:R-:W-:-:S03]  /*1220*/  SHF.L.U32 R11, R11, 0x1, RZ ;  /* 0x000000010b0b7819 */ /* 0x000fc600000006ff */
[----:B------:R-:W-:Y:S01]  /*1230*/  IMAD R8, R9, 0x2a, R8 ;  /* 0x0000002a09087824 */ /* 0x000fe200078e0208 */
[----:B------:R-:W-:-:S04]  /*1240*/  LOP3.LUT R11, R11, 0x1e, RZ, 0xc0, !PT ;  /* 0x0000001e0b0b7812 */ /* 0x000fc800078ec0ff */
[----:B------:R-:W-:-:S05]  /*1250*/  LEA R11, R8, R11, 0x5 ;  /* 0x0000000b080b7211 */ /* 0x000fca00078e28ff */
[----:B0-----:R-:W-:-:S05]  /*1260*/  IMAD.WIDE.U32 R2, R11, 0x4, R2 ;  /* 0x000000040b027825 */ /* 0x001fca00078e0002 */
[----:B------:R-:W-:Y:S04]  /*1270*/  STG.E desc[UR14][R2.64], R5 ;  /* 0x0000000502007986 */ /* 0x000fe8000c10190e */
[----:B------:R-:W-:Y:S04]  /*1280*/  STG.E desc[UR14][R2.64+0x4], R20 ;  /* 0x0000041402007986 */ /* 0x000fe8000c10190e */
[----:B------:R-:W-:Y:S04]  /*1290*/  STG.E desc[UR14][R2.64+0xa80], R21 ;  /* 0x000a801502007986 */ /* 0x000fe8000c10190e */
[----:B------:R-:W-:Y:S01]  /*12a0*/  STG.E desc[UR14][R2.64+0xa84], R22 ;  /* 0x000a841602007986 */ /* 0x000fe2000c10190e */
[----:B------:R-:W-:Y:S05]  /*12b0*/  EXIT ;  /* 0x000000000000794d */ /* 0x000fea0003800000 */
.L_x_7:
[----:B------:R-:W-:-:S00]  /*12c0*/  BRA `(.L_x_7) ;  /* 0xfffffffc00fc7947 */ /* 0x000fc0000383ffff */
[----:B------:R-:W-:-:S00]  /*12d0*/  NOP ;  /* 0x0000000000007918 */ /* 0x000fc00000000000 */
        /* <DEDUP_REMOVED lines=10> */
.L_x_9:


//--------------------- .text.my_kernel_kernel1   --------------------------
	.section	.text.my_kernel_kernel1,"ax",@progbits
	.align	128
        .global         my_kernel_kernel1
        .type           my_kernel_kernel1,@function
        .size           my_kernel_kernel1,(.L_x_10 - my_kernel_kernel1)
        .other          my_kernel_kernel1,@"STO_CUDA_ENTRY STV_DEFAULT"
my_kernel_kernel1:
.text.my_kernel_kernel1:
[----:B------:R-:W-:Y:S01]  /*0000*/  LDC R1, c[0x0][0x37c] ;  /* 0x0000df00ff017b82 */ /* 0x000fe20000000800 */
[----:B------:R-:W0:Y:S07]  /*0010*/  S2R R9, SR_CTAID.X ;  /* 0x0000000000097919 */ /* 0x000e2e0000002500 */
[----:B------:R-:W1:Y:S01]  /*0020*/  LDC.64 R2, c[0x0][0x388] ;  /* 0x0000e200ff027b82 */ /* 0x000e620000000a00 */
[----:B------:R-:W2:Y:S01]  /*0030*/  LDCU.64 UR4, c[0x0][0x358] ;  /* 0x00006b00ff0477ac */ /* 0x000ea20008000a00 */
[----:B------:R-:W0:Y:S06]  /*0040*/  S2R R0, SR_TID.X ;  /* 0x0000000000007919 */ /* 0x000e2c0000002100 */
[----:B------:R-:W3:Y:S01]  /*0050*/  LDC.64 R4, c[0x0][0x390] ;  /* 0x0000e400ff047b82 */ /* 0x000ee20000000a00 */
[----:B0-----:R-:W-:-:S04]  /*0060*/  IMAD R9, R9, 0x1c, R0 ;  /* 0x0000001c09097824 */ /* 0x001fc800078e0200 */
[----:B-1----:R-:W-:Y:S01]  /*0070*/  IMAD.WIDE.U32 R2, R9, 0x4, R2 ;  /* 0x0000000409027825 */ /* 0x002fe200078e0002 */
[----:B------:R-:W-:-:S05]  /*0080*/  SHF.R.U32.HI R0, RZ, 0x5, R9 ;  /* 0x00000005ff007819 */ /* 0x000fca0000011609 */
[----:B------:R-:W-:Y:S01]  /*0090*/  IMAD.HI.U32 R0, R0, 0xc30c30d, RZ ;  /* 0x0c30c30d00007827 */ /* 0x000fe200078e00ff */
[----:B--2---:R-:W2:Y:S03]  /*00a0*/  LDG.E.CONSTANT R2, desc[UR4][R2.64] ;  /* 0x0000000402027981 */ /* 0x004ea6000c1e9900 */
[----:B------:R-:W-:-:S04]  /*00b0*/  IMAD R7, R0, -0x2a0, R9 ;  /* 0xfffffd6000077824 */ /* 0x000fc800078e0209 */
[----:B---3--:R-:W-:Y:S02]  /*00c0*/  IMAD.WIDE.U32 R4, R7, 0x4, R4 ;  /* 0x0000000407047825 */ /* 0x008fe400078e0004 */
[----:B------:R-:W0:Y:S04]  /*00d0*/  LDC.64 R6, c[0x0][0x380] ;  /* 0x0000e000ff067b82 */ /* 0x000e280000000a00 */
[----:B------:R-:W2:Y:S01]  /*00e0*/  LDG.E.CONSTANT R5, desc[UR4][R4.64] ;  /* 0x0000000404057981 */ /* 0x000ea2000c1e9900 */
[----:B0-----:R-:W-:-:S04]  /*00f0*/  IMAD.WIDE.U32 R6, R9, 0x4, R6 ;  /* 0x0000000409067825 */ /* 0x001fc800078e0006 */
[----:B--2---:R-:W-:-:S04]  /*0100*/  FADD R0, R2, R5 ;  /* 0x0000000502007221 */ /* 0x004fc80000000000 */
[----:B------:R-:W-:-:S05]  /*0110*/  FADD R8, R0, 3 ;  /* 0x4040000000087421 */ /* 0x000fca0000000000 */
[----:B------:R-:W-:-:S04]  /*0120*/  FMNMX R8, R8, 6, PT ;  /* 0x40c0000008087809 */ /* 0x000fc80003800000 */
[----:B------:R-:W-:-:S05]  /*0130*/  FMNMX R8, RZ, R8, !PT ;  /* 0x00000008ff087209 */ /* 0x000fca0007800000 */
[----:B------:R-:W-:-:S04]  /*0140*/  FMUL R11, R8, 0.16666670143604278564 ;  /* 0x3e2aaaad080b7820 */ /* 0x000fc80000400000 */
[----:B------:R-:W-:-:S05]  /*0150*/  FMUL R11, R0, R11 ;  /* 0x0000000b000b7220 */ /* 0x000fca0000400000 */
[----:B------:R-:W-:Y:S01]  /*0160*/  STG.E desc[UR4][R6.64], R11 ;  /* 0x0000000b06007986 */ /* 0x000fe2000c101904 */
[----:B------:R-:W-:Y:S05]  /*0170*/  EXIT ;  /* 0x000000000000794d */ /* 0x000fea0003800000 */
.L_x_8:
        /* <DEDUP_REMOVED lines=16> */
.L_x_10:


//--------------------- .nv.shared.my_kernel_kernel0 --------------------------
	.section	.nv.shared.my_kernel_kernel0,"aw",@nobits
	.sectionflags	@""
	.align	4
.nv.shared.my_kernel_kernel0:
	.zero		11264


//--------------------- .nv.shared.reserved.0     --------------------------
	.section	.nv.shared.reserved.0,"aw",@nobits
	.weak		__nv_reservedSMEM_offset_0_alias
	.size		__nv_reservedSMEM_offset_0_alias, 0, 64
	.other		__nv_reservedSMEM_offset_0_alias,@"STO_CUDA_RESERVED_SHARED STV_DEFAULT"
__nv_reservedSMEM_offset_0_alias:
	.zero		0
	.zero		64


//--------------------- .nv.constant0.my_kernel_kernel0 --------------------------
	.section	.nv.constant0.my_kernel_kernel0,"a",@progbits
	.sectionflags	@""
	.align	4
.nv.constant0.my_kernel_kernel0:
	.zero		920


//--------------------- .nv.constant0.my_kernel_kernel1 --------------------------
	.section	.nv.constant0.my_kernel_kernel1,"a",@progbits
	.sectionflags	@""
	.align	4
.nv.constant0.my_kernel_kernel1:
	.zero		920


//--------------------- SYMBOLS --------------------------

	.type		.nv.reservedSmem.offset0,@object
	.size		.nv.reservedSmem.offset0,0x4
	.type		.nv.reservedSmem.cap,@object
	.size		.nv.reservedSmem.cap,0x4
